//
// Generated by NVIDIA NVVM Compiler
//
// Compiler Build ID: CL-36424714
// Cuda compilation tools, release 13.0, V13.0.88
// Based on NVVM 20.0.0
//

.version 9.0
.target sm_100
.address_size 64

	// .globl	_Z14convolution_1dPiS_S_ii
// _ZZ14convolution_1dPiS_S_iiE7s_array has been demoted

.visible .entry _Z14convolution_1dPiS_S_ii(
	.param .u64 .ptr .align 1 _Z14convolution_1dPiS_S_ii_param_0,
	.param .u64 .ptr .align 1 _Z14convolution_1dPiS_S_ii_param_1,
	.param .u64 .ptr .align 1 _Z14convolution_1dPiS_S_ii_param_2,
	.param .u32 _Z14convolution_1dPiS_S_ii_param_3,
	.param .u32 _Z14convolution_1dPiS_S_ii_param_4
)
{
	.reg .pred 	%p<14>;
	.reg .b32 	%r<171>;
	.reg .b64 	%rd<24>;
	// demoted variable
	.shared .align 4 .b8 _ZZ14convolution_1dPiS_S_iiE7s_array[4096];
	ld.param.u64 	%rd8, [_Z14convolution_1dPiS_S_ii_param_0];
	ld.param.u64 	%rd10, [_Z14convolution_1dPiS_S_ii_param_1];
	ld.param.u64 	%rd9, [_Z14convolution_1dPiS_S_ii_param_2];
	ld.param.u32 	%r39, [_Z14convolution_1dPiS_S_ii_param_3];
	ld.param.u32 	%r38, [_Z14convolution_1dPiS_S_ii_param_4];
	cvta.to.global.u64 	%rd1, %rd10;
	mov.u32 	%r40, %ctaid.x;
	mov.u32 	%r1, %tid.x;
	mad.lo.s32 	%r2, %r40, 1018, %r1;
	shr.u32 	%r41, %r38, 31;
	add.s32 	%r42, %r38, %r41;
	shr.s32 	%r43, %r42, 1;
	sub.s32 	%r3, %r2, %r43;
	setp.lt.s32 	%p1, %r3, 0;
	setp.ge.s32 	%p2, %r3, %r39;
	or.pred  	%p3, %p1, %p2;
	@%p3 bra 	$L__BB0_2;
	cvta.to.global.u64 	%rd11, %rd8;
	mul.wide.u32 	%rd12, %r3, 4;
	add.s64 	%rd13, %rd11, %rd12;
	ld.global.u32 	%r48, [%rd13];
	shl.b32 	%r49, %r1, 2;
	mov.u32 	%r50, _ZZ14convolution_1dPiS_S_iiE7s_array;
	add.s32 	%r51, %r50, %r49;
	st.shared.u32 	[%r51], %r48;
	bra.uni 	$L__BB0_3;
$L__BB0_2:
	shl.b32 	%r44, %r1, 2;
	mov.u32 	%r45, _ZZ14convolution_1dPiS_S_iiE7s_array;
	add.s32 	%r46, %r45, %r44;
	mov.b32 	%r47, 0;
	st.shared.u32 	[%r46], %r47;
$L__BB0_3:
	bar.sync 	0;
	setp.gt.u32 	%p4, %r1, 1017;
	@%p4 bra 	$L__BB0_18;
	setp.lt.s32 	%p5, %r38, 1;
	mov.b32 	%r170, 0;
	@%p5 bra 	$L__BB0_17;
	and.b32  	%r4, %r38, 15;
	setp.lt.u32 	%p6, %r38, 16;
	mov.b32 	%r162, 0;
	mov.u32 	%r170, %r162;
	@%p6 bra 	$L__BB0_8;
	and.b32  	%r162, %r38, 2147483632;
	neg.s32 	%r156, %r162;
	add.s64 	%rd22, %rd1, 32;
	shl.b32 	%r56, %r1, 2;
	mov.u32 	%r57, _ZZ14convolution_1dPiS_S_iiE7s_array;
	add.s32 	%r58, %r56, %r57;
	add.s32 	%r155, %r58, 32;
	mov.b32 	%r170, 0;
$L__BB0_7:
	.pragma "nounroll";
	ld.global.u32 	%r59, [%rd22+-32];
	ld.shared.u32 	%r60, [%r155+-32];
	mad.lo.s32 	%r61, %r60, %r59, %r170;
	ld.global.u32 	%r62, [%rd22+-28];
	ld.shared.u32 	%r63, [%r155+-28];
	mad.lo.s32 	%r64, %r63, %r62, %r61;
	ld.global.u32 	%r65, [%rd22+-24];
	ld.shared.u32 	%r66, [%r155+-24];
	mad.lo.s32 	%r67, %r66, %r65, %r64;
	ld.global.u32 	%r68, [%rd22+-20];
	ld.shared.u32 	%r69, [%r155+-20];
	mad.lo.s32 	%r70, %r69, %r68, %r67;
	ld.global.u32 	%r71, [%rd22+-16];
	ld.shared.u32 	%r72, [%r155+-16];
	mad.lo.s32 	%r73, %r72, %r71, %r70;
	ld.global.u32 	%r74, [%rd22+-12];
	ld.shared.u32 	%r75, [%r155+-12];
	mad.lo.s32 	%r76, %r75, %r74, %r73;
	ld.global.u32 	%r77, [%rd22+-8];
	ld.shared.u32 	%r78, [%r155+-8];
	mad.lo.s32 	%r79, %r78, %r77, %r76;
	ld.global.u32 	%r80, [%rd22+-4];
	ld.shared.u32 	%r81, [%r155+-4];
	mad.lo.s32 	%r82, %r81, %r80, %r79;
	ld.global.u32 	%r83, [%rd22];
	ld.shared.u32 	%r84, [%r155];
	mad.lo.s32 	%r85, %r84, %r83, %r82;
	ld.global.u32 	%r86, [%rd22+4];
	ld.shared.u32 	%r87, [%r155+4];
	mad.lo.s32 	%r88, %r87, %r86, %r85;
	ld.global.u32 	%r89, [%rd22+8];
	ld.shared.u32 	%r90, [%r155+8];
	mad.lo.s32 	%r91, %r90, %r89, %r88;
	ld.global.u32 	%r92, [%rd22+12];
	ld.shared.u32 	%r93, [%r155+12];
	mad.lo.s32 	%r94, %r93, %r92, %r91;
	ld.global.u32 	%r95, [%rd22+16];
	ld.shared.u32 	%r96, [%r155+16];
	mad.lo.s32 	%r97, %r96, %r95, %r94;
	ld.global.u32 	%r98, [%rd22+20];
	ld.shared.u32 	%r99, [%r155+20];
	mad.lo.s32 	%r100, %r99, %r98, %r97;
	ld.global.u32 	%r101, [%rd22+24];
	ld.shared.u32 	%r102, [%r155+24];
	mad.lo.s32 	%r103, %r102, %r101, %r100;
	ld.global.u32 	%r104, [%rd22+28];
	ld.shared.u32 	%r105, [%r155+28];
	mad.lo.s32 	%r170, %r105, %r104, %r103;
	add.s32 	%r156, %r156, 16;
	add.s64 	%rd22, %rd22, 64;
	add.s32 	%r155, %r155, 64;
	setp.ne.s32 	%p7, %r156, 0;
	@%p7 bra 	$L__BB0_7;
$L__BB0_8:
	setp.eq.s32 	%p8, %r4, 0;
	@%p8 bra 	$L__BB0_17;
	and.b32  	%r17, %r38, 7;
	setp.lt.u32 	%p9, %r4, 8;
	@%p9 bra 	$L__BB0_11;
	mul.wide.u32 	%rd14, %r162, 4;
	add.s64 	%rd15, %rd1, %rd14;
	ld.global.u32 	%r107, [%rd15];
	add.s32 	%r108, %r162, %r1;
	shl.b32 	%r109, %r108, 2;
	mov.u32 	%r110, _ZZ14convolution_1dPiS_S_iiE7s_array;
	add.s32 	%r111, %r110, %r109;
	ld.shared.u32 	%r112, [%r111];
	mad.lo.s32 	%r113, %r112, %r107, %r170;
	ld.global.u32 	%r114, [%rd15+4];
	ld.shared.u32 	%r115, [%r111+4];
	mad.lo.s32 	%r116, %r115, %r114, %r113;
	ld.global.u32 	%r117, [%rd15+8];
	ld.shared.u32 	%r118, [%r111+8];
	mad.lo.s32 	%r119, %r118, %r117, %r116;
	ld.global.u32 	%r120, [%rd15+12];
	ld.shared.u32 	%r121, [%r111+12];
	mad.lo.s32 	%r122, %r121, %r120, %r119;
	ld.global.u32 	%r123, [%rd15+16];
	ld.shared.u32 	%r124, [%r111+16];
	mad.lo.s32 	%r125, %r124, %r123, %r122;
	ld.global.u32 	%r126, [%rd15+20];
	ld.shared.u32 	%r127, [%r111+20];
	mad.lo.s32 	%r128, %r127, %r126, %r125;
	ld.global.u32 	%r129, [%rd15+24];
	ld.shared.u32 	%r130, [%r111+24];
	mad.lo.s32 	%r131, %r130, %r129, %r128;
	ld.global.u32 	%r132, [%rd15+28];
	ld.shared.u32 	%r133, [%r111+28];
	mad.lo.s32 	%r170, %r133, %r132, %r131;
	add.s32 	%r162, %r162, 8;
$L__BB0_11:
	setp.eq.s32 	%p10, %r17, 0;
	@%p10 bra 	$L__BB0_17;
	and.b32  	%r23, %r38, 3;
	setp.lt.u32 	%p11, %r17, 4;
	@%p11 bra 	$L__BB0_14;
	mul.wide.u32 	%rd16, %r162, 4;
	add.s64 	%rd17, %rd1, %rd16;
	ld.global.u32 	%r135, [%rd17];
	add.s32 	%r136, %r162, %r1;
	shl.b32 	%r137, %r136, 2;
	mov.u32 	%r138, _ZZ14convolution_1dPiS_S_iiE7s_array;
	add.s32 	%r139, %r138, %r137;
	ld.shared.u32 	%r140, [%r139];
	mad.lo.s32 	%r141, %r140, %r135, %r170;
	ld.global.u32 	%r142, [%rd17+4];
	ld.shared.u32 	%r143, [%r139+4];
	mad.lo.s32 	%r144, %r143, %r142, %r141;
	ld.global.u32 	%r145, [%rd17+8];
	ld.shared.u32 	%r146, [%r139+8];
	mad.lo.s32 	%r147, %r146, %r145, %r144;
	ld.global.u32 	%r148, [%rd17+12];
	ld.shared.u32 	%r149, [%r139+12];
	mad.lo.s32 	%r170, %r149, %r148, %r147;
	add.s32 	%r162, %r162, 4;
$L__BB0_14:
	setp.eq.s32 	%p12, %r23, 0;
	@%p12 bra 	$L__BB0_17;
	add.s32 	%r150, %r1, %r162;
	shl.b32 	%r151, %r150, 2;
	mov.u32 	%r152, _ZZ14convolution_1dPiS_S_iiE7s_array;
	add.s32 	%r168, %r152, %r151;
	mul.wide.u32 	%rd18, %r162, 4;
	add.s64 	%rd23, %rd1, %rd18;
	neg.s32 	%r167, %r23;
$L__BB0_16:
	.pragma "nounroll";
	ld.global.u32 	%r153, [%rd23];
	ld.shared.u32 	%r154, [%r168];
	mad.lo.s32 	%r170, %r154, %r153, %r170;
	add.s32 	%r168, %r168, 4;
	add.s64 	%rd23, %rd23, 4;
	add.s32 	%r167, %r167, 1;
	setp.ne.s32 	%p13, %r167, 0;
	@%p13 bra 	$L__BB0_16;
$L__BB0_17:
	cvta.to.global.u64 	%rd19, %rd9;
	mul.wide.s32 	%rd20, %r2, 4;
	add.s64 	%rd21, %rd19, %rd20;
	st.global.u32 	[%rd21], %r170;
	bar.sync 	0;
$L__BB0_18:
	ret;

}


// ===== COMPILED SASS (sm_100) =====

	.target	sm_100

	.elftype	@"ET_EXEC"


//--------------------- .note.nv.tkinfo           --------------------------
	.section	.note.nv.tkinfo,"",@"SHT_NOTE"
	.sectionflags	@"SHF_NOTE_NV_TKINFO"
	.tkinfo
        /*0018*/ 	.word	0x00000002
        /*0030*/ 	.string	""
        /*0030*/ 	.string	"ptxas"
        /*0030*/ 	.string	"Cuda compilation tools, release 13.0, V13.0.88"
        /*0030*/ 	.string	"Build cuda_13.0.r13.0/compiler.36424714_0"
        /*0030*/ 	.string	"-arch sm_100 -m 64 "



//--------------------- .note.nv.cuinfo           --------------------------
	.section	.note.nv.cuinfo,"",@"SHT_NOTE"
	.sectionflags	@"SHF_NOTE_NV_CUINFO"
        /*0018*/ 	.short	0x0002
        /*001a*/ 	.short	0x0064
        /*001c*/ 	.short	0x0082
	.zero		2


//--------------------- .nv.info                  --------------------------
	.section	.nv.info,"",@"SHT_CUDA_INFO"
	.align	4


	//----- nvinfo : EIATTR_REGCOUNT
	.align		4
        /*0000*/ 	.byte	0x04, 0x2f
        /*0002*/ 	.short	(.L_1 - .L_0)
	.align		4
.L_0:
        /*0004*/ 	.word	index@(_Z14convolution_1dPiS_S_ii)
        /*0008*/ 	.word	0x0000001f


	//----- nvinfo : EIATTR_FRAME_SIZE
	.align		4
.L_1:
        /*000c*/ 	.byte	0x04, 0x11
        /*000e*/ 	.short	(.L_3 - .L_2)
	.align		4
.L_2:
        /*0010*/ 	.word	index@(_Z14convolution_1dPiS_S_ii)
        /*0014*/ 	.word	0x00000000


	//----- nvinfo : EIATTR_MIN_STACK_SIZE
	.align		4
.L_3:
        /*0018*/ 	.byte	0x04, 0x12
        /*001a*/ 	.short	(.L_5 - .L_4)
	.align		4
.L_4:
        /*001c*/ 	.word	index@(_Z14convolution_1dPiS_S_ii)
        /*0020*/ 	.word	0x00000000
.L_5:


//--------------------- .nv.compat                --------------------------
	.section	.nv.compat,"",@"SHT_CUDA_COMPAT_INFO"
	.align	4
        /*0000*/ 	.byte	0x02, 0x09, 0x00, 0x00, 0x02, 0x02, 0x01, 0x00, 0x02, 0x05, 0x05, 0x00, 0x03, 0x07, 0x01, 0x01
        /*0010*/ 	.byte	0x02, 0x03, 0x00, 0x00, 0x02, 0x06, 0x01, 0x00, 0x04, 0x0b, 0x08, 0x00, 0x09, 0x00, 0x00, 0x00
        /*0020*/ 	.byte	0x00, 0x00, 0x00, 0x00


//--------------------- .nv.info._Z14convolution_1dPiS_S_ii --------------------------
	.section	.nv.info._Z14convolution_1dPiS_S_ii,"",@"SHT_CUDA_INFO"
	.sectionflags	@""
	.align	4


	//----- nvinfo : EIATTR_CUDA_API_VERSION
	.align		4
        /*0000*/ 	.byte	0x04, 0x37
        /*0002*/ 	.short	(.L_7 - .L_6)
.L_6:
        /*0004*/ 	.word	0x00000082


	//----- nvinfo : EIATTR_KPARAM_INFO
	.align		4
.L_7:
        /*0008*/ 	.byte	0x04, 0x17
        /*000a*/ 	.short	(.L_9 - .L_8)
.L_8:
        /*000c*/ 	.word	0x00000000
        /*0010*/ 	.short	0x0004
        /*0012*/ 	.short	0x001c
        /*0014*/ 	.byte	0x00, 0xf0, 0x11, 0x00


	//----- nvinfo : EIATTR_KPARAM_INFO
	.align		4
.L_9:
        /*0018*/ 	.byte	0x04, 0x17
        /*001a*/ 	.short	(.L_11 - .L_10)
.L_10:
        /*001c*/ 	.word	0x00000000
        /*0020*/ 	.short	0x0003
        /*0022*/ 	.short	0x0018
        /*0024*/ 	.byte	0x00, 0xf0, 0x11, 0x00


	//----- nvinfo : EIATTR_KPARAM_INFO
	.align		4
.L_11:
        /*0028*/ 	.byte	0x04, 0x17
        /*002a*/ 	.short	(.L_13 - .L_12)
.L_12:
        /*002c*/ 	.word	0x00000000
        /*0030*/ 	.short	0x0002
        /*0032*/ 	.short	0x0010
        /*0034*/ 	.byte	0x00, 0xf5, 0x21, 0x00


	//----- nvinfo : EIATTR_KPARAM_INFO
	.align		4
.L_13:
        /*0038*/ 	.byte	0x04, 0x17
        /*003a*/ 	.short	(.L_15 - .L_14)
.L_14:
        /*003c*/ 	.word	0x00000000
        /*0040*/ 	.short	0x0001
        /*0042*/ 	.short	0x0008
        /*0044*/ 	.byte	0x00, 0xf5, 0x21, 0x00


	//----- nvinfo : EIATTR_KPARAM_INFO
	.align		4
.L_15:
        /*0048*/ 	.byte	0x04, 0x17
        /*004a*/ 	.short	(.L_17 - .L_16)
.L_16:
        /*004c*/ 	.word	0x00000000
        /*0050*/ 	.short	0x0000
        /*0052*/ 	.short	0x0000
        /*0054*/ 	.byte	0x00, 0xf5, 0x21, 0x00


	//----- nvinfo : EIATTR_SPARSE_MMA_MASK
	.align		4
.L_17:
        /*0058*/ 	.byte	0x03, 0x50
        /*005a*/ 	.short	0x0000


	//----- nvinfo : EIATTR_MAXREG_COUNT
	.align		4
        /*005c*/ 	.byte	0x03, 0x1b
        /*005e*/ 	.short	0x00ff


	//----- nvinfo : EIATTR_NUM_BARRIERS
	.align		4
        /*0060*/ 	.byte	0x02, 0x4c
        /*0062*/ 	.byte	0x01
	.zero		1


	//----- nvinfo : EIATTR_MERCURY_ISA_VERSION
	.align		4
        /*0064*/ 	.byte	0x03, 0x5f
        /*0066*/ 	.short	0x0101


	//----- nvinfo : EIATTR_VRC_CTA_INIT_COUNT
	.align		4
        /*0068*/ 	.byte	0x02, 0x4a
	.zero		1
	.zero		1


	//----- nvinfo : EIATTR_EXIT_INSTR_OFFSETS
	.align		4
        /*006c*/ 	.byte	0x04, 0x1c
        /*006e*/ 	.short	(.L_19 - .L_18)


	//   ....[0]....
.L_18:
        /*0070*/ 	.word	0x00000200


	//   ....[1]....
        /*0074*/ 	.word	0x00000b70


	//----- nvinfo : EIATTR_CRS_STACK_SIZE
	.align		4
.L_19:
        /*0078*/ 	.byte	0x04, 0x1e
        /*007a*/ 	.short	(.L_21 - .L_20)
.L_20:
        /*007c*/ 	.word	0x00000000


	//----- nvinfo : EIATTR_CBANK_PARAM_SIZE
	.align		4
.L_21:
        /*0080*/ 	.byte	0x03, 0x19
        /*0082*/ 	.short	0x0020


	//----- nvinfo : EIATTR_PARAM_CBANK
	.align		4
        /*0084*/ 	.byte	0x04, 0x0a
        /*0086*/ 	.short	(.L_23 - .L_22)
	.align		4
.L_22:
        /*0088*/ 	.word	index@(.nv.constant0._Z14convolution_1dPiS_S_ii)
        /*008c*/ 	.short	0x0380
        /*008e*/ 	.short	0x0020


	//----- nvinfo : EIATTR_SW_WAR
	.align		4
.L_23:
        /*0090*/ 	.byte	0x04, 0x36
        /*0092*/ 	.short	(.L_25 - .L_24)
.L_24:
        /*0094*/ 	.word	0x00000008
.L_25:


//--------------------- .nv.callgraph             --------------------------
	.section	.nv.callgraph,"",@"SHT_CUDA_CALLGRAPH"
	.align	4
	.sectionentsize	8
	.align		4
        /*0000*/ 	.word	0x00000000
	.align		4
        /*0004*/ 	.word	0xffffffff
	.align		4
        /*0008*/ 	.word	0x00000000
	.align		4
        /*000c*/ 	.word	0xfffffffe
	.align		4
        /*0010*/ 	.word	0x00000000
	.align		4
        /*0014*/ 	.word	0xfffffffd
	.align		4
        /*0018*/ 	.word	0x00000000
	.align		4
        /*001c*/ 	.word	0xfffffffc


//--------------------- .text._Z14convolution_1dPiS_S_ii --------------------------
	.section	.text._Z14convolution_1dPiS_S_ii,"ax",@progbits
	.align	128
        .global         _Z14convolution_1dPiS_S_ii
        .type           _Z14convolution_1dPiS_S_ii,@function
        .size           _Z14convolution_1dPiS_S_ii,(.L_x_10 - _Z14convolution_1dPiS_S_ii)
        .other          _Z14convolution_1dPiS_S_ii,@"STO_CUDA_ENTRY STV_DEFAULT"
_Z14convolution_1dPiS_S_ii:
.text._Z14convolution_1dPiS_S_ii:
[----:B------:R-:W-:Y:S01]  /*0000*/  LDC R1, c[0x0][0x37c] ;  /* 0x0000df00ff017b82 */ /* 0x000fe20000000800 */
[----:B------:R-:W0:Y:S01]  /*0010*/  S2R R3, SR_CTAID.X ;  /* 0x0000000000037919 */ /* 0x000e220000002500 */
[----:B------:R-:W1:Y:S01]  /*0020*/  LDCU.64 UR8, c[0x0][0x398] ;  /* 0x00007300ff0877ac */ /* 0x000e620008000a00 */
[----:B------:R-:W-:Y:S01]  /*0030*/  BSSY.RECONVERGENT B0, `(.L_x_0) ;  /* 0x000001a000007945 */ /* 0x000fe20003800200 */
[----:B------:R-:W0:Y:S01]  /*0040*/  S2R R0, SR_TID.X ;  /* 0x0000000000007919 */ /* 0x000e220000002100 */
[----:B------:R-:W2:Y:S01]  /*0050*/  LDCU.64 UR10, c[0x0][0x358] ;  /* 0x00006b00ff0a77ac */ /* 0x000ea20008000a00 */
[----:B-1----:R-:W-:-:S04]  /*0060*/  ULEA.HI UR4, UR9, UR9, URZ, 0x1 ;  /* 0x0000000909047291 */ /* 0x002fc8000f8f08ff */
[----:B------:R-:W-:Y:S01]  /*0070*/  USHF.R.S32.HI UR4, URZ, 0x1, UR4 ;  /* 0x00000001ff047899 */ /* 0x000fe20008011404 */
[----:B0-----:R-:W-:-:S05]  /*0080*/  IMAD R4, R3, 0x3fa, R0 ;  /* 0x000003fa03047824 */ /* 0x001fca00078e0200 */
[----:B------:R-:W-:-:S04]  /*0090*/  IADD3 R5, PT, PT, R4, -UR4, RZ ;  /* 0x8000000404057c10 */ /* 0x000fc8000fffe0ff */
[----:B------:R-:W-:-:S04]  /*00a0*/  ISETP.GE.AND P0, PT, R5, UR8, PT ;  /* 0x0000000805007c0c */ /* 0x000fc8000bf06270 */
[----:B------:R-:W-:-:S13]  /*00b0*/  ISETP.LT.OR P0, PT, R5, RZ, P0 ;  /* 0x000000ff0500720c */ /* 0x000fda0000701670 */
[----:B--2---:R-:W-:Y:S05]  /*00c0*/  @P0 BRA `(.L_x_1) ;  /* 0x0000000000280947 */ /* 0x004fea0003800000 */
[----:B------:R-:W0:Y:S02]  /*00d0*/  LDC.64 R2, c[0x0][0x380] ;  /* 0x0000e000ff027b82 */ /* 0x000e240000000a00 */
[----:B0-----:R-:W-:-:S06]  /*00e0*/  IMAD.WIDE.U32 R2, R5, 0x4, R2 ;  /* 0x0000000405027825 */ /* 0x001fcc00078e0002 */
[----:B------:R-:W2:Y:S01]  /*00f0*/  LDG.E R2, desc[UR10][R2.64] ;  /* 0x0000000a02027981 */ /* 0x000ea2000c1e1900 */
[----:B------:R-:W0:Y:S01]  /*0100*/  S2UR UR5, SR_CgaCtaId ;  /* 0x00000000000579c3 */ /* 0x000e220000008800 */
[----:B------:R-:W-:Y:S02]  /*0110*/  UMOV UR4, 0x400 ;  /* 0x0000040000047882 */ /* 0x000fe40000000000 */
[----:B0-----:R-:W-:-:S06]  /*0120*/  ULEA UR4, UR5, UR4, 0x18 ;  /* 0x0000000405047291 */ /* 0x001fcc000f8ec0ff */
[----:B------:R-:W-:-:S04]  /*0130*/  MOV R5, UR4 ;  /* 0x0000000400057c02 */ /* 0x000fc80008000f00 */
[----:B------:R-:W-:-:S05]  /*0140*/  LEA R9, R0, R5, 0x2 ;  /* 0x0000000500097211 */ /* 0x000fca00078e10ff */
[----:B--2---:R1:W-:Y:S01]  /*0150*/  STS [R9], R2 ;  /* 0x0000000209007388 */ /* 0x0043e20000000800 */
[----:B------:R-:W-:Y:S05]  /*0160*/  BRA `(.L_x_2) ;  /* 0x0000000000187947 */ /* 0x000fea0003800000 */
.L_x_1:
[----:B------:R-:W0:Y:S01]  /*0170*/  S2UR UR5, SR_CgaCtaId ;  /* 0x00000000000579c3 */ /* 0x000e220000008800 */
[----:B------:R-:W-:Y:S02]  /*0180*/  UMOV UR4, 0x400 ;  /* 0x0000040000047882 */ /* 0x000fe40000000000 */
[----:B0-----:R-:W-:-:S06]  /*0190*/  ULEA UR4, UR5, UR4, 0x18 ;  /* 0x0000000405047291 */ /* 0x001fcc000f8ec0ff */
[----:B------:R-:W-:-:S04]  /*01a0*/  MOV R5, UR4 ;  /* 0x0000000400057c02 */ /* 0x000fc80008000f00 */
[----:B------:R-:W-:-:S05]  /*01b0*/  LEA R9, R0, R5, 0x2 ;  /* 0x0000000500097211 */ /* 0x000fca00078e10ff */
[----:B------:R0:W-:Y:S02]  /*01c0*/  STS [R9], RZ ;  /* 0x000000ff09007388 */ /* 0x0001e40000000800 */
.L_x_2:
[----:B------:R-:W-:Y:S05]  /*01d0*/  BSYNC.RECONVERGENT B0 ;  /* 0x0000000000007941 */ /* 0x000fea0003800200 */
.L_x_0:
[----:B------:R-:W-:Y:S01]  /*01e0*/  BAR.SYNC.DEFER_BLOCKING 0x0 ;  /* 0x0000000000007b1d */ /* 0x000fe20000010000 */
[----:B------:R-:W-:-:S13]  /*01f0*/  ISETP.GT.U32.AND P0, PT, R0, 0x3f9, PT ;  /* 0x000003f90000780c */ /* 0x000fda0003f04070 */
[----:B------:R-:W-:Y:S05]  /*0200*/  @P0 EXIT ;  /* 0x000000000000094d */ /* 0x000fea0003800000 */
[----:B------:R-:W-:Y:S01]  /*0210*/  UISETP.GE.AND UP0, UPT, UR9, 0x1, UPT ;  /* 0x000000010900788c */ /* 0x000fe2000bf06270 */
[----:B------:R-:W-:-:S08]  /*0220*/  HFMA2 R19, -RZ, RZ, 0, 0 ;  /* 0x00000000ff137431 */ /* 0x000fd000000001ff */
[----:B------:R-:W-:Y:S05]  /*0230*/  BRA.U !UP0, `(.L_x_3) ;  /* 0x00000009083c7547 */ /* 0x000fea000b800000 */
[----:B------:R-:W-:Y:S01]  /*0240*/  UISETP.GE.U32.AND UP1, UPT, UR9, 0x10, UPT ;  /* 0x000000100900788c */ /* 0x000fe2000bf26070 */
[----:B------:R-:W-:Y:S01]  /*0250*/  MOV R7, RZ ;  /* 0x000000ff00077202 */ /* 0x000fe20000000f00 */
[----:B------:R-:W-:Y:S01]  /*0260*/  ULOP3.LUT UR6, UR9, 0xf, URZ, 0xc0, !UPT ;  /* 0x0000000f09067892 */ /* 0x000fe2000f8ec0ff */
[----:B------:R-:W-:-:S03]  /*0270*/  MOV R19, RZ ;  /* 0x000000ff00137202 */ /* 0x000fc60000000f00 */
[----:B------:R-:W-:-:S03]  /*0280*/  UISETP.NE.AND UP0, UPT, UR6, URZ, UPT ;  /* 0x000000ff0600728c */ /* 0x000fc6000bf05270 */
[----:B------:R-:W-:Y:S08]  /*0290*/  BRA.U !UP1, `(.L_x_4) ;  /* 0x0000000509007547 */ /* 0x000ff0000b800000 */
[----:B------:R-:W2:Y:S01]  /*02a0*/  LDCU.64 UR4, c[0x0][0x388] ;  /* 0x00007100ff0477ac */ /* 0x000ea20008000a00 */
[----:B------:R-:W-:Y:S02]  /*02b0*/  IADD3 R6, PT, PT, R9, 0x20, RZ ;  /* 0x0000002009067810 */ /* 0x000fe40007ffe0ff */
[----:B------:R-:W-:Y:S01]  /*02c0*/  MOV R19, RZ ;  /* 0x000000ff00137202 */ /* 0x000fe20000000f00 */
[----:B------:R-:W-:-:S04]  /*02d0*/  ULOP3.LUT UR7, UR9, 0x7ffffff0, URZ, 0xc0, !UPT ;  /* 0x7ffffff009077892 */ /* 0x000fc8000f8ec0ff */
[----:B------:R-:W-:Y:S02]  /*02e0*/  UIADD3 UR8, UPT, UPT, -UR7, URZ, URZ ;  /* 0x000000ff07087290 */ /* 0x000fe4000fffe1ff */
[----:B------:R-:W-:Y:S01]  /*02f0*/  MOV R7, UR7 ;  /* 0x0000000700077c02 */ /* 0x000fe20008000f00 */
[----:B--2---:R-:W-:-:S04]  /*0300*/  UIADD3 UR4, UP1, UPT, UR4, 0x20, URZ ;  /* 0x0000002004047890 */ /* 0x004fc8000ff3e0ff */
[----:B------:R-:W-:Y:S02]  /*0310*/  UIADD3.X UR5, UPT, UPT, URZ, UR5, URZ, UP1, !UPT ;  /* 0x00000005ff057290 */ /* 0x000fe40008ffe4ff */
[----:B-1----:R-:W-:-:S04]  /*0320*/  MOV R2, UR4 ;  /* 0x0000000400027c02 */ /* 0x002fc80008000f00 */
[----:B------:R-:W-:-:S07]  /*0330*/  MOV R3, UR5 ;  /* 0x0000000500037c02 */ /* 0x000fce0008000f00 */
.L_x_5:
[----:B------:R-:W2:Y:S04]  /*0340*/  LDG.E R26, desc[UR10][R2.64+-0x20] ;  /* 0xffffe00a021a7981 */ /* 0x000ea8000c1e1900 */
[----:B------:R-:W3:Y:S04]  /*0350*/  LDG.E R28, desc[UR10][R2.64+-0x1c] ;  /* 0xffffe40a021c7981 */ /* 0x000ee8000c1e1900 */
[----:B------:R-:W4:Y:S04]  /*0360*/  LDG.E R20, desc[UR10][R2.64+-0x18] ;  /* 0xffffe80a02147981 */ /* 0x000f28000c1e1900 */
[----:B------:R-:W5:Y:S04]  /*0370*/  LDG.E R22, desc[UR10][R2.64+-0x14] ;  /* 0xffffec0a02167981 */ /* 0x000f68000c1e1900 */
[----:B------:R-:W5:Y:S04]  /*0380*/  LDG.E R24, desc[UR10][R2.64+-0x10] ;  /* 0xfffff00a02187981 */ /* 0x000f68000c1e1900 */
[----:B------:R-:W5:Y:S04]  /*0390*/  LDG.E R18, desc[UR10][R2.64+-0xc] ;  /* 0xfffff40a02127981 */ /* 0x000f68000c1e1900 */
[----:B------:R-:W5:Y:S04]  /*03a0*/  LDG.E R12, desc[UR10][R2.64+-0x8] ;  /* 0xfffff80a020c7981 */ /* 0x000f68000c1e1900 */
[----:B0-----:R-:W5:Y:S04]  /*03b0*/  LDG.E R9, desc[UR10][R2.64+-0x4] ;  /* 0xfffffc0a02097981 */ /* 0x001f68000c1e1900 */
[----:B------:R-:W5:Y:S04]  /*03c0*/  LDG.E R17, desc[UR10][R2.64] ;  /* 0x0000000a02117981 */ /* 0x000f68000c1e1900 */
[----:B------:R-:W5:Y:S04]  /*03d0*/  LDG.E R16, desc[UR10][R2.64+0x4] ;  /* 0x0000040a02107981 */ /* 0x000f68000c1e1900 */
[----:B------:R-:W5:Y:S04]  /*03e0*/  LDG.E R15, desc[UR10][R2.64+0x8] ;  /* 0x0000080a020f7981 */ /* 0x000f68000c1e1900 */
[----:B------:R-:W5:Y:S04]  /*03f0*/  LDG.E R14, desc[UR10][R2.64+0xc] ;  /* 0x00000c0a020e7981 */ /* 0x000f68000c1e1900 */
[----:B------:R-:W5:Y:S04]  /*0400*/  LDG.E R13, desc[UR10][R2.64+0x10] ;  /* 0x0000100a020d7981 */ /* 0x000f68000c1e1900 */
[----:B------:R-:W5:Y:S04]  /*0410*/  LDG.E R11, desc[UR10][R2.64+0x14] ;  /* 0x0000140a020b7981 */ /* 0x000f68000c1e1900 */
[----:B------:R-:W5:Y:S04]  /*0420*/  LDG.E R10, desc[UR10][R2.64+0x18] ;  /* 0x0000180a020a7981 */ /* 0x000f68000c1e1900 */
[----:B------:R0:W5:Y:S01]  /*0430*/  LDG.E R8, desc[UR10][R2.64+0x1c] ;  /* 0x00001c0a02087981 */ /* 0x000162000c1e1900 */
[----:B------:R-:W-:-:S03]  /*0440*/  UIADD3 UR8, UPT, UPT, UR8, 0x10, URZ ;  /* 0x0000001008087890 */ /* 0x000fc6000fffe0ff */
[----:B------:R-:W2:Y:S01]  /*0450*/  LDS R21, [R6+-0x20] ;  /* 0xffffe00006157984 */ /* 0x000ea20000000800 */
[----:B------:R-:W-:-:S03]  /*0460*/  UISETP.NE.AND UP1, UPT, UR8, URZ, UPT ;  /* 0x000000ff0800728c */ /* 0x000fc6000bf25270 */
[----:B------:R-:W3:Y:S01]  /*0470*/  LDS R25, [R6+-0x1c] ;  /* 0xffffe40006197984 */ /* 0x000ee20000000800 */
[----:B0-----:R-:W-:-:S03]  /*0480*/  IADD3 R2, P0, PT, R2, 0x40, RZ ;  /* 0x0000004002027810 */ /* 0x001fc60007f1e0ff */
[----:B------:R-:W-:Y:S01]  /*0490*/  LDS R23, [R6+-0x14] ;  /* 0xffffec0006177984 */ /* 0x000fe20000000800 */
[----:B------:R-:W-:Y:S01]  /*04a0*/  IADD3.X R3, PT, PT, RZ, R3, RZ, P0, !PT ;  /* 0x00000003ff037210 */ /* 0x000fe200007fe4ff */
[----:B--2---:R-:W-:Y:S02]  /*04b0*/  IMAD R21, R26, R21, R19 ;  /* 0x000000151a157224 */ /* 0x004fe400078e0213 */
[----:B------:R-:W4:Y:S02]  /*04c0*/  LDS R26, [R6+-0x18] ;  /* 0xffffe800061a7984 */ /* 0x000f240000000800 */
[----:B---3--:R-:W-:Y:S02]  /*04d0*/  IMAD R21, R28, R25, R21 ;  /* 0x000000191c157224 */ /* 0x008fe400078e0215 */
[----:B------:R-:W0:Y:S04]  /*04e0*/  LDS R25, [R6+-0x10] ;  /* 0xfffff00006197984 */ /* 0x000e280000000800 */
[----:B------:R-:W1:Y:S01]  /*04f0*/  LDS R19, [R6+-0xc] ;  /* 0xfffff40006137984 */ /* 0x000e620000000800 */
[----:B----4-:R-:W-:-:S03]  /*0500*/  IMAD R26, R20, R26, R21 ;  /* 0x0000001a141a7224 */ /* 0x010fc600078e0215 */
[----:B------:R-:W2:Y:S01]  /*0510*/  LDS R21, [R6+-0x8] ;  /* 0xfffff80006157984 */ /* 0x000ea20000000800 */
[----:B-----5:R-:W-:-:S03]  /*0520*/  IMAD R26, R22, R23, R26 ;  /* 0x00000017161a7224 */ /* 0x020fc600078e021a */
[----:B------:R-:W3:Y:S01]  /*0530*/  LDS R20, [R6+-0x4] ;  /* 0xfffffc0006147984 */ /* 0x000ee20000000800 */
[----:B0-----:R-:W-:-:S03]  /*0540*/  IMAD R26, R24, R25, R26 ;  /* 0x00000019181a7224 */ /* 0x001fc600078e021a */
[----:B------:R-:W0:Y:S01]  /*0550*/  LDS R22, [R6] ;  /* 0x0000000006167984 */ /* 0x000e220000000800 */
[----:B-1----:R-:W-:-:S03]  /*0560*/  IMAD R19, R18, R19, R26 ;  /* 0x0000001312137224 */ /* 0x002fc600078e021a */
[----:B------:R-:W1:Y:S04]  /*0570*/  LDS R23, [R6+0x4] ;  /* 0x0000040006177984 */ /* 0x000e680000000800 */
[----:B------:R-:W4:Y:S04]  /*0580*/  LDS R24, [R6+0x8] ;  /* 0x0000080006187984 */ /* 0x000f280000000800 */
[----:B------:R-:W5:Y:S04]  /*0590*/  LDS R25, [R6+0xc] ;  /* 0x00000c0006197984 */ /* 0x000f680000000800 */
[----:B------:R-:W5:Y:S04]  /*05a0*/  LDS R26, [R6+0x10] ;  /* 0x00001000061a7984 */ /* 0x000f680000000800 */
[----:B------:R-:W5:Y:S01]  /*05b0*/  LDS R18, [R6+0x14] ;  /* 0x0000140006127984 */ /* 0x000f620000000800 */
[----:B--2---:R-:W-:-:S03]  /*05c0*/  IMAD R12, R12, R21, R19 ;  /* 0x000000150c0c7224 */ /* 0x004fc600078e0213 */
[----:B------:R-:W2:Y:S01]  /*05d0*/  LDS R19, [R6+0x18] ;  /* 0x0000180006137984 */ /* 0x000ea20000000800 */
[----:B---3--:R-:W-:-:S03]  /*05e0*/  IMAD R9, R9, R20, R12 ;  /* 0x0000001409097224 */ /* 0x008fc600078e020c */
[----:B------:R3:W2:Y:S01]  /*05f0*/  LDS R21, [R6+0x1c] ;  /* 0x00001c0006157984 */ /* 0x0006a20000000800 */
[----:B0-----:R-:W-:-:S04]  /*0600*/  IMAD R9, R17, R22, R9 ;  /* 0x0000001611097224 */ /* 0x001fc800078e0209 */
[----:B-1----:R-:W-:Y:S01]  /*0610*/  IMAD R9, R16, R23, R9 ;  /* 0x0000001710097224 */ /* 0x002fe200078e0209 */
[----:B---3--:R-:W-:-:S03]  /*0620*/  IADD3 R6, PT, PT, R6, 0x40, RZ ;  /* 0x0000004006067810 */ /* 0x008fc60007ffe0ff */
[----:B----4-:R-:W-:-:S04]  /*0630*/  IMAD R9, R15, R24, R9 ;  /* 0x000000180f097224 */ /* 0x010fc800078e0209 */
[----:B-----5:R-:W-:-:S04]  /*0640*/  IMAD R9, R14, R25, R9 ;  /* 0x000000190e097224 */ /* 0x020fc800078e0209 */
[----:B------:R-:W-:-:S04]  /*0650*/  IMAD R9, R13, R26, R9 ;  /* 0x0000001a0d097224 */ /* 0x000fc800078e0209 */
[----:B------:R-:W-:-:S04]  /*0660*/  IMAD R9, R11, R18, R9 ;  /* 0x000000120b097224 */ /* 0x000fc800078e0209 */
[----:B--2---:R-:W-:-:S04]  /*0670*/  IMAD R19, R10, R19, R9 ;  /* 0x000000130a137224 */ /* 0x004fc800078e0209 */
[----:B------:R-:W-:Y:S01]  /*0680*/  IMAD R19, R8, R21, R19 ;  /* 0x0000001508137224 */ /* 0x000fe200078e0213 */
[----:B------:R-:W-:Y:S06]  /*0690*/  BRA.U UP1, `(.L_x_5) ;  /* 0xfffffffd01287547 */ /* 0x000fec000b83ffff */
.L_x_4:
[----:B------:R-:W-:Y:S05]  /*06a0*/  BRA.U !UP0, `(.L_x_3) ;  /* 0x0000000508207547 */ /* 0x000fea000b800000 */
[----:B------:R-:W-:Y:S02]  /*06b0*/  UISETP.GE.U32.AND UP0, UPT, UR6, 0x8, UPT ;  /* 0x000000080600788c */ /* 0x000fe4000bf06070 */
[----:B------:R-:W-:-:S04]  /*06c0*/  ULOP3.LUT UR5, UR9, 0x7, URZ, 0xc0, !UPT ;  /* 0x0000000709057892 */ /* 0x000fc8000f8ec0ff */
[----:B------:R-:W-:-:S03]  /*06d0*/  UISETP.NE.AND UP1, UPT, UR5, URZ, UPT ;  /* 0x000000ff0500728c */ /* 0x000fc6000bf25270 */
[----:B------:R-:W-:Y:S08]  /*06e0*/  BRA.U !UP0, `(.L_x_6) ;  /* 0x0000000108747547 */ /* 0x000ff0000b800000 */
[----:B01----:R-:W0:Y:S02]  /*06f0*/  LDC.64 R8, c[0x0][0x388] ;  /* 0x0000e200ff087b82 */ /* 0x003e240000000a00 */
[----:B0-----:R-:W-:-:S05]  /*0700*/  IMAD.WIDE.U32 R8, R7, 0x4, R8 ;  /* 0x0000000407087825 */ /* 0x001fca00078e0008 */
[----:B------:R-:W2:Y:S04]  /*0710*/  LDG.E R10, desc[UR10][R8.64] ;  /* 0x0000000a080a7981 */ /* 0x000ea8000c1e1900 */
[----:B------:R-:W3:Y:S04]  /*0720*/  LDG.E R13, desc[UR10][R8.64+0x4] ;  /* 0x0000040a080d7981 */ /* 0x000ee8000c1e1900 */
[----:B------:R-:W4:Y:S04]  /*0730*/  LDG.E R15, desc[UR10][R8.64+0x8] ;  /* 0x0000080a080f7981 */ /* 0x000f28000c1e1900 */
[----:B------:R-:W5:Y:S04]  /*0740*/  LDG.E R17, desc[UR10][R8.64+0xc] ;  /* 0x00000c0a08117981 */ /* 0x000f68000c1e1900 */
[----:B------:R-:W5:Y:S04]  /*0750*/  LDG.E R21, desc[UR10][R8.64+0x10] ;  /* 0x0000100a08157981 */ /* 0x000f68000c1e1900 */
[----:B------:R-:W5:Y:S04]  /*0760*/  LDG.E R6, desc[UR10][R8.64+0x14] ;  /* 0x0000140a08067981 */ /* 0x000f68000c1e1900 */
[----:B------:R-:W5:Y:S04]  /*0770*/  LDG.E R2, desc[UR10][R8.64+0x18] ;  /* 0x0000180a08027981 */ /* 0x000f68000c1e1900 */
[----:B------:R-:W5:Y:S01]  /*0780*/  LDG.E R3, desc[UR10][R8.64+0x1c] ;  /* 0x00001c0a08037981 */ /* 0x000f62000c1e1900 */
[----:B------:R-:W-:-:S02]  /*0790*/  IADD3 R12, PT, PT, R7, R0, RZ ;  /* 0x00000000070c7210 */ /* 0x000fc40007ffe0ff */
[----:B------:R-:W-:Y:S02]  /*07a0*/  IADD3 R7, PT, PT, R7, 0x8, RZ ;  /* 0x0000000807077810 */ /* 0x000fe40007ffe0ff */
[----:B------:R-:W-:-:S05]  /*07b0*/  LEA R12, R12, R5, 0x2 ;  /* 0x000000050c0c7211 */ /* 0x000fca00078e10ff */
[----:B------:R-:W2:Y:S04]  /*07c0*/  LDS R11, [R12] ;  /* 0x000000000c0b7984 */ /* 0x000ea80000000800 */
[----:B------:R-:W3:Y:S04]  /*07d0*/  LDS R14, [R12+0x4] ;  /* 0x000004000c0e7984 */ /* 0x000ee80000000800 */
[----:B------:R-:W4:Y:S04]  /*07e0*/  LDS R16, [R12+0x8] ;  /* 0x000008000c107984 */ /* 0x000f280000000800 */
[----:B------:R-:W5:Y:S04]  /*07f0*/  LDS R18, [R12+0xc] ;  /* 0x00000c000c127984 */ /* 0x000f680000000800 */
[----:B------:R-:W0:Y:S04]  /*0800*/  LDS R20, [R12+0x10] ;  /* 0x000010000c147984 */ /* 0x000e280000000800 */
[----:B------:R-:W1:Y:S04]  /*0810*/  LDS R22, [R12+0x14] ;  /* 0x000014000c167984 */ /* 0x000e680000000800 */
[----:B------:R-:W1:Y:S04]  /*0820*/  LDS R23, [R12+0x18] ;  /* 0x000018000c177984 */ /* 0x000e680000000800 */
[----:B------:R-:W1:Y:S01]  /*0830*/  LDS R24, [R12+0x1c] ;  /* 0x00001c000c187984 */ /* 0x000e620000000800 */
[----:B--2---:R-:W-:-:S04]  /*0840*/  IMAD R10, R10, R11, R19 ;  /* 0x0000000b0a0a7224 */ /* 0x004fc800078e0213 */
[----:B---3--:R-:W-:-:S04]  /*0850*/  IMAD R10, R13, R14, R10 ;  /* 0x0000000e0d0a7224 */ /* 0x008fc800078e020a */
[----:B----4-:R-:W-:-:S04]  /*0860*/  IMAD R10, R15, R16, R10 ;  /* 0x000000100f0a7224 */ /* 0x010fc800078e020a */
[----:B-----5:R-:W-:-:S04]  /*0870*/  IMAD R10, R17, R18, R10 ;  /* 0x00000012110a7224 */ /* 0x020fc800078e020a */
[----:B0-----:R-:W-:-:S04]  /*0880*/  IMAD R21, R21, R20, R10 ;  /* 0x0000001415157224 */ /* 0x001fc800078e020a */
[----:B-1----:R-:W-:-:S04]  /*0890*/  IMAD R21, R6, R22, R21 ;  /* 0x0000001606157224 */ /* 0x002fc800078e0215 */
[----:B------:R-:W-:-:S04]  /*08a0*/  IMAD R2, R2, R23, R21 ;  /* 0x0000001702027224 */ /* 0x000fc800078e0215 */
[----:B------:R-:W-:-:S07]  /*08b0*/  IMAD R19, R3, R24, R2 ;  /* 0x0000001803137224 */ /* 0x000fce00078e0202 */
.L_x_6:
[----:B------:R-:W-:Y:S05]  /*08c0*/  BRA.U !UP1, `(.L_x_3) ;  /* 0x0000000109987547 */ /* 0x000fea000b800000 */
[----:B------:R-:W-:Y:S02]  /*08d0*/  UISETP.GE.U32.AND UP0, UPT, UR5, 0x4, UPT ;  /* 0x000000040500788c */ /* 0x000fe4000bf06070 */
[----:B------:R-:W-:-:S04]  /*08e0*/  ULOP3.LUT UR4, UR9, 0x3, URZ, 0xc0, !UPT ;  /* 0x0000000309047892 */ /* 0x000fc8000f8ec0ff */
[----:B------:R-:W-:-:S03]  /*08f0*/  UISETP.NE.AND UP1, UPT, UR4, URZ, UPT ;  /* 0x000000ff0400728c */ /* 0x000fc6000bf25270 */
[----:B------:R-:W-:Y:S08]  /*0900*/  BRA.U !UP0, `(.L_x_7) ;  /* 0x0000000108447547 */ /* 0x000ff0000b800000 */
[----:B-1----:R-:W1:Y:S02]  /*0910*/  LDC.64 R2, c[0x0][0x388] ;  /* 0x0000e200ff027b82 */ /* 0x002e640000000a00 */
[----:B-1----:R-:W-:-:S05]  /*0920*/  IMAD.WIDE.U32 R2, R7, 0x4, R2 ;  /* 0x0000000407027825 */ /* 0x002fca00078e0002 */
[----:B------:R-:W2:Y:S04]  /*0930*/  LDG.E R6, desc[UR10][R2.64] ;  /* 0x0000000a02067981 */ /* 0x000ea8000c1e1900 */
[----:B------:R-:W3:Y:S04]  /*0940*/  LDG.E R11, desc[UR10][R2.64+0x4] ;  /* 0x0000040a020b7981 */ /* 0x000ee8000c1e1900 */
[----:B------:R-:W4:Y:S04]  /*0950*/  LDG.E R13, desc[UR10][R2.64+0x8] ;  /* 0x0000080a020d7981 */ /* 0x000f28000c1e1900 */
[----:B------:R-:W5:Y:S01]  /*0960*/  LDG.E R15, desc[UR10][R2.64+0xc] ;  /* 0x00000c0a020f7981 */ /* 0x000f62000c1e1900 */
[----:B------:R-:W-:-:S02]  /*0970*/  IADD3 R8, PT, PT, R7, R0, RZ ;  /* 0x0000000007087210 */ /* 0x000fc40007ffe0ff */
[----:B------:R-:W-:Y:S02]  /*0980*/  IADD3 R7, PT, PT, R7, 0x4, RZ ;  /* 0x0000000407077810 */ /* 0x000fe40007ffe0ff */
[----:B------:R-:W-:-:S05]  /*0990*/  LEA R8, R8, R5, 0x2 ;  /* 0x0000000508087211 */ /* 0x000fca00078e10ff */
[----:B0-----:R-:W2:Y:S04]  /*09a0*/  LDS R9, [R8] ;  /* 0x0000000008097984 */ /* 0x001ea80000000800 */
[----:B------:R-:W3:Y:S04]  /*09b0*/  LDS R10, [R8+0x4] ;  /* 0x00000400080a7984 */ /* 0x000ee80000000800 */
[----:B------:R-:W4:Y:S04]  /*09c0*/  LDS R12, [R8+0x8] ;  /* 0x00000800080c7984 */ /* 0x000f280000000800 */
[----:B------:R-:W5:Y:S01]  /*09d0*/  LDS R14, [R8+0xc] ;  /* 0x00000c00080e7984 */ /* 0x000f620000000800 */
[----:B--2---:R-:W-:-:S04]  /*09e0*/  IMAD R6, R6, R9, R19 ;  /* 0x0000000906067224 */ /* 0x004fc800078e0213 */
[----:B---3--:R-:W-:-:S04]  /*09f0*/  IMAD R6, R11, R10, R6 ;  /* 0x0000000a0b067224 */ /* 0x008fc800078e0206 */
[----:B----4-:R-:W-:-:S04]  /*0a00*/  IMAD R6, R13, R12, R6 ;  /* 0x0000000c0d067224 */ /* 0x010fc800078e0206 */
[----:B-----5:R-:W-:-:S07]  /*0a10*/  IMAD R19, R15, R14, R6 ;  /* 0x0000000e0f137224 */ /* 0x020fce00078e0206 */
.L_x_7:
[----:B------:R-:W-:Y:S05]  /*0a20*/  BRA.U !UP1, `(.L_x_3) ;  /* 0x0000000109407547 */ /* 0x000fea000b800000 */
[----:B-1----:R-:W1:Y:S01]  /*0a30*/  LDC.64 R2, c[0x0][0x388] ;  /* 0x0000e200ff027b82 */ /* 0x002e620000000a00 */
[----:B------:R-:W-:Y:S01]  /*0a40*/  IADD3 R0, PT, PT, R0, R7, RZ ;  /* 0x0000000700007210 */ /* 0x000fe20007ffe0ff */
[----:B------:R-:W-:-:S03]  /*0a50*/  UIADD3 UR4, UPT, UPT, -UR4, URZ, URZ ;  /* 0x000000ff04047290 */ /* 0x000fc6000fffe1ff */
[----:B------:R-:W-:Y:S01]  /*0a60*/  LEA R0, R0, R5, 0x2 ;  /* 0x0000000500007211 */ /* 0x000fe200078e10ff */
[----:B-1----:R-:W-:-:S03]  /*0a70*/  IMAD.WIDE.U32 R2, R7, 0x4, R2 ;  /* 0x0000000407027825 */ /* 0x002fc600078e0002 */
[----:B------:R-:W-:-:S07]  /*0a80*/  MOV R6, R2 ;  /* 0x0000000200067202 */ /* 0x000fce0000000f00 */
.L_x_8:
[----:B------:R-:W-:Y:S01]  /*0a90*/  MOV R2, R6 ;  /* 0x0000000600027202 */ /* 0x000fe20000000f00 */
[----:B------:R1:W2:Y:S05]  /*0aa0*/  LDS R5, [R0] ;  /* 0x0000000000057984 */ /* 0x0002aa0000000800 */
[----:B------:R3:W2:Y:S01]  /*0ab0*/  LDG.E R2, desc[UR10][R2.64] ;  /* 0x0000000a02027981 */ /* 0x0006a2000c1e1900 */
[----:B------:R-:W-:Y:S01]  /*0ac0*/  UIADD3 UR4, UPT, UPT, UR4, 0x1, URZ ;  /* 0x0000000104047890 */ /* 0x000fe2000fffe0ff */
[----:B------:R-:W-:Y:S02]  /*0ad0*/  IADD3 R6, P0, PT, R6, 0x4, RZ ;  /* 0x0000000406067810 */ /* 0x000fe40007f1e0ff */
[----:B-1----:R-:W-:Y:S01]  /*0ae0*/  IADD3 R0, PT, PT, R0, 0x4, RZ ;  /* 0x0000000400007810 */ /* 0x002fe20007ffe0ff */
[----:B------:R-:W-:Y:S01]  /*0af0*/  UISETP.NE.AND UP0, UPT, UR4, URZ, UPT ;  /* 0x000000ff0400728c */ /* 0x000fe2000bf05270 */
[----:B---3--:R-:W-:Y:S01]  /*0b00*/  IADD3.X R3, PT, PT, RZ, R3, RZ, P0, !PT ;  /* 0x00000003ff037210 */ /* 0x008fe200007fe4ff */
[----:B--2---:R-:W-:-:S07]  /*0b10*/  IMAD R19, R2, R5, R19 ;  /* 0x0000000502137224 */ /* 0x004fce00078e0213 */
[----:B------:R-:W-:Y:S05]  /*0b20*/  BRA.U UP0, `(.L_x_8) ;  /* 0xfffffffd00d87547 */ /* 0x000fea000b83ffff */
.L_x_3:
[----:B-1----:R-:W1:Y:S02]  /*0b30*/  LDC.64 R2, c[0x0][0x390] ;  /* 0x0000e400ff027b82 */ /* 0x002e640000000a00 */
[----:B-1----:R-:W-:-:S05]  /*0b40*/  IMAD.WIDE R4, R4, 0x4, R2 ;  /* 0x0000000404047825 */ /* 0x002fca00078e0202 */
[----:B------:R-:W-:Y:S01]  /*0b50*/  STG.E desc[UR10][R4.64], R19 ;  /* 0x0000001304007986 */ /* 0x000fe2000c10190a */
[----:B------:R-:W-:Y:S06]  /*0b60*/  BAR.SYNC.DEFER_BLOCKING 0x0 ;  /* 0x0000000000007b1d */ /* 0x000fec0000010000 */
[----:B------:R-:W-:Y:S05]  /*0b70*/  EXIT ;  /* 0x000000000000794d */ /* 0x000fea0003800000 */
.L_x_9:
[----:B------:R-:W-:-:S00]  /*0b80*/  BRA `(.L_x_9) ;  /* 0xfffffffc00fc7947 */ /* 0x000fc0000383ffff */
[----:B------:R-:W-:-:S00]  /*0b90*/  NOP ;  /* 0x0000000000007918 */ /* 0x000fc00000000000 */
        /* <DEDUP_REMOVED lines=14> */
.L_x_10:


//--------------------- .nv.shared._Z14convolution_1dPiS_S_ii --------------------------
	.section	.nv.shared._Z14convolution_1dPiS_S_ii,"aw",@nobits
	.sectionflags	@""
	.align	4
.nv.shared._Z14convolution_1dPiS_S_ii:
	.zero		5120


//--------------------- .nv.shared.reserved.0     --------------------------
	.section	.nv.shared.reserved.0,"aw",@nobits
	.weak		__nv_reservedSMEM_offset_0_alias
	.size		__nv_reservedSMEM_offset_0_alias, 0, 64
	.other		__nv_reservedSMEM_offset_0_alias,@"STO_CUDA_RESERVED_SHARED STV_DEFAULT"
__nv_reservedSMEM_offset_0_alias:
	.zero		0
	.zero		64


//--------------------- .nv.constant0._Z14convolution_1dPiS_S_ii --------------------------
	.section	.nv.constant0._Z14convolution_1dPiS_S_ii,"a",@progbits
	.sectionflags	@""
	.align	4
.nv.constant0._Z14convolution_1dPiS_S_ii:
	.zero		928


//--------------------- SYMBOLS --------------------------

	.type		.nv.reservedSmem.offset0,@object
	.size		.nv.reservedSmem.offset0,0x4
	.type		.nv.reservedSmem.cap,@object
	.size		.nv.reservedSmem.cap,0x4
